//
// Generated by NVIDIA NVVM Compiler
//
// Compiler Build ID: CL-36424714
// Cuda compilation tools, release 13.0, V13.0.88
// Based on NVVM 20.0.0
//

.version 9.0
.target sm_100
.address_size 64

	// .globl	_Z8gemm_v00IfEvmmmT_PKS0_mS2_mS0_PS0_m

.visible .entry _Z8gemm_v00IfEvmmmT_PKS0_mS2_mS0_PS0_m(
	.param .u64 _Z8gemm_v00IfEvmmmT_PKS0_mS2_mS0_PS0_m_param_0,
	.param .u64 _Z8gemm_v00IfEvmmmT_PKS0_mS2_mS0_PS0_m_param_1,
	.param .u64 _Z8gemm_v00IfEvmmmT_PKS0_mS2_mS0_PS0_m_param_2,
	.param .f32 _Z8gemm_v00IfEvmmmT_PKS0_mS2_mS0_PS0_m_param_3,
	.param .u64 .ptr .align 1 _Z8gemm_v00IfEvmmmT_PKS0_mS2_mS0_PS0_m_param_4,
	.param .u64 _Z8gemm_v00IfEvmmmT_PKS0_mS2_mS0_PS0_m_param_5,
	.param .u64 .ptr .align 1 _Z8gemm_v00IfEvmmmT_PKS0_mS2_mS0_PS0_m_param_6,
	.param .u64 _Z8gemm_v00IfEvmmmT_PKS0_mS2_mS0_PS0_m_param_7,
	.param .f32 _Z8gemm_v00IfEvmmmT_PKS0_mS2_mS0_PS0_m_param_8,
	.param .u64 .ptr .align 1 _Z8gemm_v00IfEvmmmT_PKS0_mS2_mS0_PS0_m_param_9,
	.param .u64 _Z8gemm_v00IfEvmmmT_PKS0_mS2_mS0_PS0_m_param_10
)
{
	.reg .pred 	%p<13>;
	.reg .b32 	%r<10>;
	.reg .b32 	%f<75>;
	.reg .b64 	%rd<82>;

	ld.param.u64 	%rd28, [_Z8gemm_v00IfEvmmmT_PKS0_mS2_mS0_PS0_m_param_0];
	ld.param.u64 	%rd29, [_Z8gemm_v00IfEvmmmT_PKS0_mS2_mS0_PS0_m_param_1];
	ld.param.u64 	%rd23, [_Z8gemm_v00IfEvmmmT_PKS0_mS2_mS0_PS0_m_param_2];
	ld.param.u64 	%rd31, [_Z8gemm_v00IfEvmmmT_PKS0_mS2_mS0_PS0_m_param_4];
	ld.param.u64 	%rd24, [_Z8gemm_v00IfEvmmmT_PKS0_mS2_mS0_PS0_m_param_5];
	ld.param.u64 	%rd32, [_Z8gemm_v00IfEvmmmT_PKS0_mS2_mS0_PS0_m_param_6];
	ld.param.u64 	%rd25, [_Z8gemm_v00IfEvmmmT_PKS0_mS2_mS0_PS0_m_param_7];
	cvta.to.global.u64 	%rd1, %rd32;
	cvta.to.global.u64 	%rd2, %rd31;
	mov.u32 	%r1, %ctaid.x;
	mov.u32 	%r2, %ntid.x;
	mov.u32 	%r3, %tid.x;
	mad.lo.s32 	%r4, %r1, %r2, %r3;
	cvt.u64.u32 	%rd3, %r4;
	mov.u32 	%r5, %ctaid.y;
	mov.u32 	%r6, %ntid.y;
	mov.u32 	%r7, %tid.y;
	mad.lo.s32 	%r8, %r5, %r6, %r7;
	cvt.u64.u32 	%rd4, %r8;
	setp.le.u64 	%p1, %rd28, %rd3;
	setp.le.u64 	%p2, %rd29, %rd4;
	or.pred  	%p3, %p1, %p2;
	@%p3 bra 	$L__BB0_14;
	setp.eq.s64 	%p4, %rd23, 0;
	mov.f32 	%f74, 0f00000000;
	@%p4 bra 	$L__BB0_13;
	mul.lo.s64 	%rd5, %rd24, %rd3;
	and.b64  	%rd6, %rd23, 7;
	setp.lt.u64 	%p5, %rd23, 8;
	mov.f32 	%f74, 0f00000000;
	mov.b64 	%rd80, 0;
	@%p5 bra 	$L__BB0_5;
	and.b64  	%rd80, %rd23, -8;
	shl.b64 	%rd34, %rd4, 2;
	add.s64 	%rd77, %rd1, %rd34;
	shl.b64 	%rd35, %rd5, 2;
	add.s64 	%rd36, %rd35, %rd2;
	add.s64 	%rd76, %rd36, 16;
	shl.b64 	%rd10, %rd25, 2;
	mov.f32 	%f74, 0f00000000;
	mov.u64 	%rd78, %rd80;
$L__BB0_4:
	.pragma "nounroll";
	ld.global.f32 	%f19, [%rd76+-16];
	ld.global.f32 	%f20, [%rd77];
	fma.rn.f32 	%f21, %f19, %f20, %f74;
	ld.global.f32 	%f22, [%rd76+-12];
	add.s64 	%rd37, %rd77, %rd10;
	ld.global.f32 	%f23, [%rd37];
	fma.rn.f32 	%f24, %f22, %f23, %f21;
	ld.global.f32 	%f25, [%rd76+-8];
	add.s64 	%rd38, %rd37, %rd10;
	ld.global.f32 	%f26, [%rd38];
	fma.rn.f32 	%f27, %f25, %f26, %f24;
	ld.global.f32 	%f28, [%rd76+-4];
	add.s64 	%rd39, %rd38, %rd10;
	ld.global.f32 	%f29, [%rd39];
	fma.rn.f32 	%f30, %f28, %f29, %f27;
	ld.global.f32 	%f31, [%rd76];
	add.s64 	%rd40, %rd39, %rd10;
	ld.global.f32 	%f32, [%rd40];
	fma.rn.f32 	%f33, %f31, %f32, %f30;
	ld.global.f32 	%f34, [%rd76+4];
	add.s64 	%rd41, %rd40, %rd10;
	ld.global.f32 	%f35, [%rd41];
	fma.rn.f32 	%f36, %f34, %f35, %f33;
	ld.global.f32 	%f37, [%rd76+8];
	add.s64 	%rd42, %rd41, %rd10;
	ld.global.f32 	%f38, [%rd42];
	fma.rn.f32 	%f39, %f37, %f38, %f36;
	ld.global.f32 	%f40, [%rd76+12];
	add.s64 	%rd43, %rd42, %rd10;
	ld.global.f32 	%f41, [%rd43];
	fma.rn.f32 	%f74, %f40, %f41, %f39;
	add.s64 	%rd78, %rd78, -8;
	shl.b64 	%rd44, %rd25, 5;
	add.s64 	%rd77, %rd77, %rd44;
	add.s64 	%rd76, %rd76, 32;
	setp.ne.s64 	%p6, %rd78, 0;
	@%p6 bra 	$L__BB0_4;
$L__BB0_5:
	setp.eq.s64 	%p7, %rd6, 0;
	@%p7 bra 	$L__BB0_13;
	and.b64  	%rd18, %rd23, 3;
	setp.lt.u64 	%p8, %rd6, 4;
	@%p8 bra 	$L__BB0_8;
	add.s64 	%rd45, %rd80, %rd5;
	shl.b64 	%rd46, %rd45, 2;
	add.s64 	%rd47, %rd2, %rd46;
	ld.global.f32 	%f43, [%rd47];
	mad.lo.s64 	%rd48, %rd80, %rd25, %rd4;
	shl.b64 	%rd49, %rd48, 2;
	add.s64 	%rd50, %rd1, %rd49;
	ld.global.f32 	%f44, [%rd50];
	fma.rn.f32 	%f45, %f43, %f44, %f74;
	ld.global.f32 	%f46, [%rd47+4];
	shl.b64 	%rd51, %rd25, 2;
	add.s64 	%rd52, %rd50, %rd51;
	ld.global.f32 	%f47, [%rd52];
	fma.rn.f32 	%f48, %f46, %f47, %f45;
	ld.global.f32 	%f49, [%rd47+8];
	add.s64 	%rd53, %rd52, %rd51;
	ld.global.f32 	%f50, [%rd53];
	fma.rn.f32 	%f51, %f49, %f50, %f48;
	ld.global.f32 	%f52, [%rd47+12];
	add.s64 	%rd54, %rd53, %rd51;
	ld.global.f32 	%f53, [%rd54];
	fma.rn.f32 	%f74, %f52, %f53, %f51;
	add.s64 	%rd80, %rd80, 4;
$L__BB0_8:
	setp.eq.s64 	%p9, %rd18, 0;
	@%p9 bra 	$L__BB0_13;
	setp.eq.s64 	%p10, %rd18, 1;
	@%p10 bra 	$L__BB0_11;
	add.s64 	%rd55, %rd80, %rd5;
	shl.b64 	%rd56, %rd55, 2;
	add.s64 	%rd57, %rd2, %rd56;
	ld.global.f32 	%f55, [%rd57];
	mad.lo.s64 	%rd58, %rd80, %rd25, %rd4;
	shl.b64 	%rd59, %rd58, 2;
	add.s64 	%rd60, %rd1, %rd59;
	ld.global.f32 	%f56, [%rd60];
	fma.rn.f32 	%f57, %f55, %f56, %f74;
	ld.global.f32 	%f58, [%rd57+4];
	shl.b64 	%rd61, %rd25, 2;
	add.s64 	%rd62, %rd60, %rd61;
	ld.global.f32 	%f59, [%rd62];
	fma.rn.f32 	%f74, %f58, %f59, %f57;
	add.s64 	%rd80, %rd80, 2;
$L__BB0_11:
	and.b64  	%rd63, %rd23, 1;
	setp.eq.b64 	%p11, %rd63, 1;
	not.pred 	%p12, %p11;
	@%p12 bra 	$L__BB0_13;
	add.s64 	%rd64, %rd80, %rd5;
	shl.b64 	%rd65, %rd64, 2;
	add.s64 	%rd66, %rd2, %rd65;
	ld.global.f32 	%f60, [%rd66];
	mad.lo.s64 	%rd67, %rd80, %rd25, %rd4;
	shl.b64 	%rd68, %rd67, 2;
	add.s64 	%rd69, %rd1, %rd68;
	ld.global.f32 	%f61, [%rd69];
	fma.rn.f32 	%f74, %f60, %f61, %f74;
$L__BB0_13:
	ld.param.u64 	%rd75, [_Z8gemm_v00IfEvmmmT_PKS0_mS2_mS0_PS0_m_param_10];
	ld.param.u64 	%rd74, [_Z8gemm_v00IfEvmmmT_PKS0_mS2_mS0_PS0_m_param_9];
	ld.param.f32 	%f66, [_Z8gemm_v00IfEvmmmT_PKS0_mS2_mS0_PS0_m_param_8];
	ld.param.f32 	%f65, [_Z8gemm_v00IfEvmmmT_PKS0_mS2_mS0_PS0_m_param_3];
	mad.lo.s64 	%rd70, %rd75, %rd3, %rd4;
	cvta.to.global.u64 	%rd71, %rd74;
	shl.b64 	%rd72, %rd70, 2;
	add.s64 	%rd73, %rd71, %rd72;
	ld.global.f32 	%f62, [%rd73];
	mul.f32 	%f63, %f66, %f62;
	fma.rn.f32 	%f64, %f65, %f74, %f63;
	st.global.f32 	[%rd73], %f64;
$L__BB0_14:
	ret;

}


// ===== COMPILED SASS (sm_100) =====

	.target	sm_100

	.elftype	@"ET_EXEC"


//--------------------- .note.nv.tkinfo           --------------------------
	.section	.note.nv.tkinfo,"",@"SHT_NOTE"
	.sectionflags	@"SHF_NOTE_NV_TKINFO"
	.tkinfo
        /*0018*/ 	.word	0x00000002
        /*0030*/ 	.string	""
        /*0030*/ 	.string	"ptxas"
        /*0030*/ 	.string	"Cuda compilation tools, release 13.0, V13.0.88"
        /*0030*/ 	.string	"Build cuda_13.0.r13.0/compiler.36424714_0"
        /*0030*/ 	.string	"-arch sm_100 -m 64 "



//--------------------- .note.nv.cuinfo           --------------------------
	.section	.note.nv.cuinfo,"",@"SHT_NOTE"
	.sectionflags	@"SHF_NOTE_NV_CUINFO"
        /*0018*/ 	.short	0x0002
        /*001a*/ 	.short	0x0064
        /*001c*/ 	.short	0x0082
	.zero		2


//--------------------- .nv.info                  --------------------------
	.section	.nv.info,"",@"SHT_CUDA_INFO"
	.align	4


	//----- nvinfo : EIATTR_REGCOUNT
	.align		4
        /*0000*/ 	.byte	0x04, 0x2f
        /*0002*/ 	.short	(.L_1 - .L_0)
	.align		4
.L_0:
        /*0004*/ 	.word	index@(_Z8gemm_v00IfEvmmmT_PKS0_mS2_mS0_PS0_m)
        /*0008*/ 	.word	0x00000020


	//----- nvinfo : EIATTR_FRAME_SIZE
	.align		4
.L_1:
        /*000c*/ 	.byte	0x04, 0x11
        /*000e*/ 	.short	(.L_3 - .L_2)
	.align		4
.L_2:
        /*0010*/ 	.word	index@(_Z8gemm_v00IfEvmmmT_PKS0_mS2_mS0_PS0_m)
        /*0014*/ 	.word	0x00000000


	//----- nvinfo : EIATTR_MIN_STACK_SIZE
	.align		4
.L_3:
        /*0018*/ 	.byte	0x04, 0x12
        /*001a*/ 	.short	(.L_5 - .L_4)
	.align		4
.L_4:
        /*001c*/ 	.word	index@(_Z8gemm_v00IfEvmmmT_PKS0_mS2_mS0_PS0_m)
        /*0020*/ 	.word	0x00000000
.L_5:


//--------------------- .nv.compat                --------------------------
	.section	.nv.compat,"",@"SHT_CUDA_COMPAT_INFO"
	.align	4
        /*0000*/ 	.byte	0x02, 0x09, 0x00, 0x00, 0x02, 0x02, 0x01, 0x00, 0x02, 0x05, 0x05, 0x00, 0x03, 0x07, 0x01, 0x01
        /*0010*/ 	.byte	0x02, 0x03, 0x00, 0x00, 0x02, 0x06, 0x01, 0x00, 0x04, 0x0b, 0x08, 0x00, 0x09, 0x00, 0x00, 0x00
        /*0020*/ 	.byte	0x00, 0x00, 0x00, 0x00


//--------------------- .nv.info._Z8gemm_v00IfEvmmmT_PKS0_mS2_mS0_PS0_m --------------------------
	.section	.nv.info._Z8gemm_v00IfEvmmmT_PKS0_mS2_mS0_PS0_m,"",@"SHT_CUDA_INFO"
	.sectionflags	@""
	.align	4


	//----- nvinfo : EIATTR_CUDA_API_VERSION
	.align		4
        /*0000*/ 	.byte	0x04, 0x37
        /*0002*/ 	.short	(.L_7 - .L_6)
.L_6:
        /*0004*/ 	.word	0x00000082


	//----- nvinfo : EIATTR_KPARAM_INFO
	.align		4
.L_7:
        /*0008*/ 	.byte	0x04, 0x17
        /*000a*/ 	.short	(.L_9 - .L_8)
.L_8:
        /*000c*/ 	.word	0x00000000
        /*0010*/ 	.short	0x000a
        /*0012*/ 	.short	0x0050
        /*0014*/ 	.byte	0x00, 0xf0, 0x21, 0x00


	//----- nvinfo : EIATTR_KPARAM_INFO
	.align		4
.L_9:
        /*0018*/ 	.byte	0x04, 0x17
        /*001a*/ 	.short	(.L_11 - .L_10)
.L_10:
        /*001c*/ 	.word	0x00000000
        /*0020*/ 	.short	0x0009
        /*0022*/ 	.short	0x0048
        /*0024*/ 	.byte	0x00, 0xf5, 0x21, 0x00


	//----- nvinfo : EIATTR_KPARAM_INFO
	.align		4
.L_11:
        /*0028*/ 	.byte	0x04, 0x17
        /*002a*/ 	.short	(.L_13 - .L_12)
.L_12:
        /*002c*/ 	.word	0x00000000
        /*0030*/ 	.short	0x0008
        /*0032*/ 	.short	0x0040
        /*0034*/ 	.byte	0x00, 0xf0, 0x11, 0x00


	//----- nvinfo : EIATTR_KPARAM_INFO
	.align		4
.L_13:
        /*0038*/ 	.byte	0x04, 0x17
        /*003a*/ 	.short	(.L_15 - .L_14)
.L_14:
        /*003c*/ 	.word	0x00000000
        /*0040*/ 	.short	0x0007
        /*0042*/ 	.short	0x0038
        /*0044*/ 	.byte	0x00, 0xf0, 0x21, 0x00


	//----- nvinfo : EIATTR_KPARAM_INFO
	.align		4
.L_15:
        /*0048*/ 	.byte	0x04, 0x17
        /*004a*/ 	.short	(.L_17 - .L_16)
.L_16:
        /*004c*/ 	.word	0x00000000
        /*0050*/ 	.short	0x0006
        /*0052*/ 	.short	0x0030
        /*0054*/ 	.byte	0x00, 0xf5, 0x21, 0x00


	//----- nvinfo : EIATTR_KPARAM_INFO
	.align		4
.L_17:
        /*0058*/ 	.byte	0x04, 0x17
        /*005a*/ 	.short	(.L_19 - .L_18)
.L_18:
        /*005c*/ 	.word	0x00000000
        /*0060*/ 	.short	0x0005
        /*0062*/ 	.short	0x0028
        /*0064*/ 	.byte	0x00, 0xf0, 0x21, 0x00


	//----- nvinfo : EIATTR_KPARAM_INFO
	.align		4
.L_19:
        /*0068*/ 	.byte	0x04, 0x17
        /*006a*/ 	.short	(.L_21 - .L_20)
.L_20:
        /*006c*/ 	.word	0x00000000
        /*0070*/ 	.short	0x0004
        /*0072*/ 	.short	0x0020
        /*0074*/ 	.byte	0x00, 0xf5, 0x21, 0x00


	//----- nvinfo : EIATTR_KPARAM_INFO
	.align		4
.L_21:
        /*0078*/ 	.byte	0x04, 0x17
        /*007a*/ 	.short	(.L_23 - .L_22)
.L_22:
        /*007c*/ 	.word	0x00000000
        /*0080*/ 	.short	0x0003
        /*0082*/ 	.short	0x0018
        /*0084*/ 	.byte	0x00, 0xf0, 0x11, 0x00


	//----- nvinfo : EIATTR_KPARAM_INFO
	.align		4
.L_23:
        /*0088*/ 	.byte	0x04, 0x17
        /*008a*/ 	.short	(.L_25 - .L_24)
.L_24:
        /*008c*/ 	.word	0x00000000
        /*0090*/ 	.short	0x0002
        /*0092*/ 	.short	0x0010
        /*0094*/ 	.byte	0x00, 0xf0, 0x21, 0x00


	//----- nvinfo : EIATTR_KPARAM_INFO
	.align		4
.L_25:
        /*0098*/ 	.byte	0x04, 0x17
        /*009a*/ 	.short	(.L_27 - .L_26)
.L_26:
        /*009c*/ 	.word	0x00000000
        /*00a0*/ 	.short	0x0001
        /*00a2*/ 	.short	0x0008
        /*00a4*/ 	.byte	0x00, 0xf0, 0x21, 0x00


	//----- nvinfo : EIATTR_KPARAM_INFO
	.align		4
.L_27:
        /*00a8*/ 	.byte	0x04, 0x17
        /*00aa*/ 	.short	(.L_29 - .L_28)
.L_28:
        /*00ac*/ 	.word	0x00000000
        /*00b0*/ 	.short	0x0000
        /*00b2*/ 	.short	0x0000
        /*00b4*/ 	.byte	0x00, 0xf0, 0x21, 0x00


	//----- nvinfo : EIATTR_SPARSE_MMA_MASK
	.align		4
.L_29:
        /*00b8*/ 	.byte	0x03, 0x50
        /*00ba*/ 	.short	0x0000


	//----- nvinfo : EIATTR_MAXREG_COUNT
	.align		4
        /*00bc*/ 	.byte	0x03, 0x1b
        /*00be*/ 	.short	0x00ff


	//----- nvinfo : EIATTR_MERCURY_ISA_VERSION
	.align		4
        /*00c0*/ 	.byte	0x03, 0x5f
        /*00c2*/ 	.short	0x0101


	//----- nvinfo : EIATTR_VRC_CTA_INIT_COUNT
	.align		4
        /*00c4*/ 	.byte	0x02, 0x4a
	.zero		1
	.zero		1


	//----- nvinfo : EIATTR_EXIT_INSTR_OFFSETS
	.align		4
        /*00c8*/ 	.byte	0x04, 0x1c
        /*00ca*/ 	.short	(.L_31 - .L_30)


	//   ....[0]....
.L_30:
        /*00cc*/ 	.word	0x000000e0


	//   ....[1]....
        /*00d0*/ 	.word	0x00000cc0


	//----- nvinfo : EIATTR_CBANK_PARAM_SIZE
	.align		4
.L_31:
        /*00d4*/ 	.byte	0x03, 0x19
        /*00d6*/ 	.short	0x0058


	//----- nvinfo : EIATTR_PARAM_CBANK
	.align		4
        /*00d8*/ 	.byte	0x04, 0x0a
        /*00da*/ 	.short	(.L_33 - .L_32)
	.align		4
.L_32:
        /*00dc*/ 	.word	index@(.nv.constant0._Z8gemm_v00IfEvmmmT_PKS0_mS2_mS0_PS0_m)
        /*00e0*/ 	.short	0x0380
        /*00e2*/ 	.short	0x0058


	//----- nvinfo : EIATTR_SW_WAR
	.align		4
.L_33:
        /*00e4*/ 	.byte	0x04, 0x36
        /*00e6*/ 	.short	(.L_35 - .L_34)
.L_34:
        /*00e8*/ 	.word	0x00000008
.L_35:


//--------------------- .nv.callgraph             --------------------------
	.section	.nv.callgraph,"",@"SHT_CUDA_CALLGRAPH"
	.align	4
	.sectionentsize	8
	.align		4
        /*0000*/ 	.word	0x00000000
	.align		4
        /*0004*/ 	.word	0xffffffff
	.align		4
        /*0008*/ 	.word	0x00000000
	.align		4
        /*000c*/ 	.word	0xfffffffe
	.align		4
        /*0010*/ 	.word	0x00000000
	.align		4
        /*0014*/ 	.word	0xfffffffd
	.align		4
        /*0018*/ 	.word	0x00000000
	.align		4
        /*001c*/ 	.word	0xfffffffc


//--------------------- .text._Z8gemm_v00IfEvmmmT_PKS0_mS2_mS0_PS0_m --------------------------
	.section	.text._Z8gemm_v00IfEvmmmT_PKS0_mS2_mS0_PS0_m,"ax",@progbits
	.align	128
        .global         _Z8gemm_v00IfEvmmmT_PKS0_mS2_mS0_PS0_m
        .type           _Z8gemm_v00IfEvmmmT_PKS0_mS2_mS0_PS0_m,@function
        .size           _Z8gemm_v00IfEvmmmT_PKS0_mS2_mS0_PS0_m,(.L_x_6 - _Z8gemm_v00IfEvmmmT_PKS0_mS2_mS0_PS0_m)
        .other          _Z8gemm_v00IfEvmmmT_PKS0_mS2_mS0_PS0_m,@"STO_CUDA_ENTRY STV_DEFAULT"
_Z8gemm_v00IfEvmmmT_PKS0_mS2_mS0_PS0_m:
.text._Z8gemm_v00IfEvmmmT_PKS0_mS2_mS0_PS0_m:
[----:B------:R-:W-:Y:S01]  /*0000*/  LDC R1, c[0x0][0x37c] ;  /* 0x0000df00ff017b82 */ /* 0x000fe20000000800 */
[----:B------:R-:W0:Y:S07]  /*0010*/  S2R R11, SR_TID.Y ;  /* 0x00000000000b7919 */ /* 0x000e2e0000002200 */
[----:B------:R-:W1:Y:S01]  /*0020*/  LDC R0, c[0x0][0x360] ;  /* 0x0000d800ff007b82 */ /* 0x000e620000000800 */
[----:B------:R-:W2:Y:S01]  /*0030*/  LDCU.128 UR8, c[0x0][0x380] ;  /* 0x00007000ff0877ac */ /* 0x000ea20008000c00 */
[----:B------:R-:W1:Y:S06]  /*0040*/  S2R R3, SR_TID.X ;  /* 0x0000000000037919 */ /* 0x000e6c0000002100 */
[----:B------:R-:W0:Y:S08]  /*0050*/  S2UR UR5, SR_CTAID.Y ;  /* 0x00000000000579c3 */ /* 0x000e300000002600 */
[----:B------:R-:W0:Y:S08]  /*0060*/  LDC R10, c[0x0][0x364] ;  /* 0x0000d900ff0a7b82 */ /* 0x000e300000000800 */
[----:B------:R-:W1:Y:S01]  /*0070*/  S2UR UR4, SR_CTAID.X ;  /* 0x00000000000479c3 */ /* 0x000e620000002500 */
[----:B0-----:R-:W-:-:S05]  /*0080*/  IMAD R10, R10, UR5, R11 ;  /* 0x000000050a0a7c24 */ /* 0x001fca000f8e020b */
[----:B--2---:R-:W-:Y:S01]  /*0090*/  ISETP.GE.U32.AND P0, PT, R10, UR10, PT ;  /* 0x0000000a0a007c0c */ /* 0x004fe2000bf06070 */
[----:B-1----:R-:W-:-:S03]  /*00a0*/  IMAD R0, R0, UR4, R3 ;  /* 0x0000000400007c24 */ /* 0x002fc6000f8e0203 */
[----:B------:R-:W-:Y:S02]  /*00b0*/  ISETP.GE.U32.AND.EX P0, PT, RZ, UR11, PT, P0 ;  /* 0x0000000bff007c0c */ /* 0x000fe4000bf06100 */
[----:B------:R-:W-:-:S04]  /*00c0*/  ISETP.GE.U32.AND P1, PT, R0, UR8, PT ;  /* 0x0000000800007c0c */ /* 0x000fc8000bf26070 */
[----:B------:R-:W-:-:S13]  /*00d0*/  ISETP.GE.U32.OR.EX P0, PT, RZ, UR9, P0, P1 ;  /* 0x00000009ff007c0c */ /* 0x000fda0008706510 */
[----:B------:R-:W-:Y:S05]  /*00e0*/  @P0 EXIT ;  /* 0x000000000000094d */ /* 0x000fea0003800000 */
[----:B------:R-:W0:Y:S01]  /*00f0*/  LDCU.64 UR8, c[0x0][0x390] ;  /* 0x00007200ff0877ac */ /* 0x000e220008000a00 */
[----:B------:R-:W-:Y:S01]  /*0100*/  IMAD.MOV.U32 R9, RZ, RZ, RZ ;  /* 0x000000ffff097224 */ /* 0x000fe200078e00ff */
[----:B------:R-:W1:Y:S01]  /*0110*/  LDCU.64 UR10, c[0x0][0x358] ;  /* 0x00006b00ff0a77ac */ /* 0x000e620008000a00 */
[----:B0-----:R-:W-:-:S04]  /*0120*/  UISETP.NE.U32.AND UP0, UPT, UR8, URZ, UPT ;  /* 0x000000ff0800728c */ /* 0x001fc8000bf05070 */
[----:B------:R-:W-:-:S09]  /*0130*/  UISETP.NE.AND.EX UP0, UPT, UR9, URZ, UPT, UP0 ;  /* 0x000000ff0900728c */ /* 0x000fd2000bf05300 */
[----:B-1----:R-:W-:Y:S05]  /*0140*/  BRA.U !UP0, `(.L_x_0) ;  /* 0x0000000908a47547 */ /* 0x002fea000b800000 */
[----:B------:R-:W0:Y:S01]  /*0150*/  LDCU.64 UR4, c[0x0][0x3a8] ;  /* 0x00007500ff0477ac */ /* 0x000e220008000a00 */
[----:B------:R-:W1:Y:S01]  /*0160*/  LDC.64 R12, c[0x0][0x3b8] ;  /* 0x0000ee00ff0c7b82 */ /* 0x000e620000000a00 */
[----:B------:R-:W-:Y:S01]  /*0170*/  IMAD.MOV.U32 R9, RZ, RZ, RZ ;  /* 0x000000ffff097224 */ /* 0x000fe200078e00ff */
[----:B------:R-:W-:Y:S02]  /*0180*/  UISETP.GE.U32.AND UP1, UPT, UR8, 0x8, UPT ;  /* 0x000000080800788c */ /* 0x000fe4000bf26070 */
[----:B------:R-:W-:Y:S02]  /*0190*/  ULOP3.LUT UR12, UR8, 0x7, URZ, 0xc0, !UPT ;  /* 0x00000007080c7892 */ /* 0x000fe4000f8ec0ff */
[----:B------:R-:W-:Y:S02]  /*01a0*/  UISETP.GE.U32.AND.EX UP1, UPT, UR9, URZ, UPT, UP1 ;  /* 0x000000ff0900728c */ /* 0x000fe4000bf26110 */
[----:B------:R-:W-:-:S04]  /*01b0*/  UISETP.NE.U32.AND UP0, UPT, UR12, URZ, UPT ;  /* 0x000000ff0c00728c */ /* 0x000fc8000bf05070 */
[----:B------:R-:W-:Y:S01]  /*01c0*/  UISETP.NE.AND.EX UP0, UPT, URZ, URZ, UPT, UP0 ;  /* 0x000000ffff00728c */ /* 0x000fe2000bf05300 */
[----:B0-----:R-:W-:Y:S01]  /*01d0*/  IMAD.WIDE.U32 R14, R0, UR4, RZ ;  /* 0x00000004000e7c25 */ /* 0x001fe2000f8e00ff */
[----:B------:R-:W-:-:S03]  /*01e0*/  UMOV UR4, URZ ;  /* 0x000000ff00047c82 */ /* 0x000fc60008000000 */
[----:B------:R-:W-:Y:S01]  /*01f0*/  IMAD R2, R0, UR5, R15 ;  /* 0x0000000500027c24 */ /* 0x000fe2000f8e020f */
[----:B------:R-:W-:Y:S01]  /*0200*/  UMOV UR5, URZ ;  /* 0x000000ff00057c82 */ /* 0x000fe20008000000 */
[----:B------:R-:W-:Y:S05]  /*0210*/  BRA.U !UP1, `(.L_x_1) ;  /* 0x0000000509047547 */ /* 0x000fea000b800000 */
[----:B------:R-:W0:Y:S01]  /*0220*/  LDCU.64 UR14, c[0x0][0x3a0] ;  /* 0x00007400ff0e77ac */ /* 0x000e220008000a00 */
[----:B-1----:R-:W-:-:S04]  /*0230*/  IMAD.WIDE.U32 R16, R12, 0x4, RZ ;  /* 0x000000040c107825 */ /* 0x002fc800078e00ff */
[----:B------:R-:W-:Y:S01]  /*0240*/  HFMA2 R9, -RZ, RZ, 0, 0 ;  /* 0x00000000ff097431 */ /* 0x000fe200000001ff */
[----:B------:R-:W1:Y:S01]  /*0250*/  LDCU.64 UR6, c[0x0][0x3b0] ;  /* 0x00007600ff0677ac */ /* 0x000e620008000a00 */
[----:B------:R-:W-:Y:S01]  /*0260*/  IMAD.SHL.U32 R7, R13, 0x4, RZ ;  /* 0x000000040d077824 */ /* 0x000fe200078e00ff */
[----:B------:R-:W2:Y:S03]  /*0270*/  LDCU UR5, c[0x0][0x394] ;  /* 0x00007280ff0577ac */ /* 0x000ea60008000800 */
[----:B------:R-:W-:Y:S01]  /*0280*/  IMAD.IADD R6, R17, 0x1, R7 ;  /* 0x0000000111067824 */ /* 0x000fe200078e0207 */
[----:B------:R-:W-:Y:S01]  /*0290*/  ULOP3.LUT UR4, UR8, 0xfffffff8, URZ, 0xc0, !UPT ;  /* 0xfffffff808047892 */ /* 0x000fe2000f8ec0ff */
[----:B0-----:R-:W-:-:S04]  /*02a0*/  LEA R5, P1, R14, UR14, 0x2 ;  /* 0x0000000e0e057c11 */ /* 0x001fc8000f8210ff */
[----:B------:R-:W-:Y:S02]  /*02b0*/  IADD3 R5, P2, PT, R5, 0x10, RZ ;  /* 0x0000001005057810 */ /* 0x000fe40007f5e0ff */
[----:B------:R-:W-:Y:S02]  /*02c0*/  LEA.HI.X R19, R14, UR15, R2, 0x2, P1 ;  /* 0x0000000f0e137c11 */ /* 0x000fe400088f1402 */
[C---:B-1----:R-:W-:Y:S01]  /*02d0*/  LEA R4, P0, R10.reuse, UR6, 0x2 ;  /* 0x000000060a047c11 */ /* 0x042fe2000f8010ff */
[----:B------:R-:W-:Y:S02]  /*02e0*/  UMOV UR6, UR4 ;  /* 0x0000000400067c82 */ /* 0x000fe40008000000 */
[----:B------:R-:W-:Y:S01]  /*02f0*/  IMAD.X R19, RZ, RZ, R19, P2 ;  /* 0x000000ffff137224 */ /* 0x000fe200010e0613 */
[----:B------:R-:W-:Y:S01]  /*0300*/  LEA.HI.X R3, R10, UR7, RZ, 0x2, P0 ;  /* 0x000000070a037c11 */ /* 0x000fe200080f14ff */
[----:B--2---:R-:W-:-:S08]  /*0310*/  UMOV UR7, UR5 ;  /* 0x0000000500077c82 */ /* 0x004fd00008000000 */
.L_x_2:
[----:B------:R-:W-:Y:S01]  /*0320*/  MOV R18, R5 ;  /* 0x0000000500127202 */ /* 0x000fe20000000f00 */
[----:B------:R-:W-:Y:S01]  /*0330*/  IMAD.MOV.U32 R5, RZ, RZ, R3 ;  /* 0x000000ffff057224 */ /* 0x000fe200078e0003 */
[----:B------:R-:W-:-:S03]  /*0340*/  IADD3 R28, P0, PT, R4, R16, RZ ;  /* 0x00000010041c7210 */ /* 0x000fc60007f1e0ff */
[----:B------:R-:W2:Y:S02]  /*0350*/  LDG.E R21, desc[UR10][R18.64+-0x10] ;  /* 0xfffff00a12157981 */ /* 0x000ea4000c1e1900 */
[----:B------:R-:W-:Y:S01]  /*0360*/  IMAD.X R29, R3, 0x1, R6, P0 ;  /* 0x00000001031d7824 */ /* 0x000fe200000e0606 */
[----:B------:R-:W-:Y:S01]  /*0370*/  IADD3 R26, P0, PT, R28, R16, RZ ;  /* 0x000000101c1a7210 */ /* 0x000fe20007f1e0ff */
[----:B------:R-:W2:Y:S03]  /*0380*/  LDG.E R24, desc[UR10][R4.64] ;  /* 0x0000000a04187981 */ /* 0x000ea6000c1e1900 */
[----:B------:R-:W-:Y:S01]  /*0390*/  IADD3.X R27, PT, PT, R29, R6, RZ, P0, !PT ;  /* 0x000000061d1b7210 */ /* 0x000fe200007fe4ff */
[----:B------:R-:W3:Y:S04]  /*03a0*/  LDG.E R8, desc[UR10][R18.64+-0xc] ;  /* 0xfffff40a12087981 */ /* 0x000ee8000c1e1900 */
[----:B------:R-:W4:Y:S04]  /*03b0*/  LDG.E R7, desc[UR10][R26.64] ;  /* 0x0000000a1a077981 */ /* 0x000f28000c1e1900 */
[----:B------:R-:W3:Y:S04]  /*03c0*/  LDG.E R5, desc[UR10][R28.64] ;  /* 0x0000000a1c057981 */ /* 0x000ee8000c1e1900 */
[----:B------:R-:W4:Y:S01]  /*03d0*/  LDG.E R28, desc[UR10][R18.64+-0x8] ;  /* 0xfffff80a121c7981 */ /* 0x000f22000c1e1900 */
[----:B------:R-:W-:-:S03]  /*03e0*/  IADD3 R22, P0, PT, R26, R16, RZ ;  /* 0x000000101a167210 */ /* 0x000fc60007f1e0ff */
[----:B------:R-:W5:Y:S02]  /*03f0*/  LDG.E R29, desc[UR10][R18.64+0x8] ;  /* 0x0000080a121d7981 */ /* 0x000f64000c1e1900 */
[----:B------:R-:W-:Y:S01]  /*0400*/  IMAD.X R23, R27, 0x1, R6, P0 ;  /* 0x000000011b177824 */ /* 0x000fe200000e0606 */
[----:B------:R-:W-:-:S04]  /*0410*/  IADD3 R20, P0, PT, R22, R16, RZ ;  /* 0x0000001016147210 */ /* 0x000fc80007f1e0ff */
[----:B------:R-:W5:Y:S01]  /*0420*/  LDG.E R22, desc[UR10][R22.64] ;  /* 0x0000000a16167981 */ /* 0x000f62000c1e1900 */
[----:B--2---:R-:W-:Y:S01]  /*0430*/  FFMA R9, R21, R24, R9 ;  /* 0x0000001815097223 */ /* 0x004fe20000000009 */
[----:B------:R-:W-:Y:S01]  /*0440*/  IMAD.X R21, R23, 0x1, R6, P0 ;  /* 0x0000000117157824 */ /* 0x000fe200000e0606 */
[----:B------:R-:W-:Y:S01]  /*0450*/  IADD3 R24, P0, PT, R20, R16, RZ ;  /* 0x0000001014187210 */ /* 0x000fe20007f1e0ff */
[----:B------:R-:W2:Y:S03]  /*0460*/  LDG.E R23, desc[UR10][R18.64+0x4] ;  /* 0x0000040a12177981 */ /* 0x000ea6000c1e1900 */
[----:B------:R-:W-:Y:S01]  /*0470*/  IADD3.X R25, PT, PT, R21, R6, RZ, P0, !PT ;  /* 0x0000000615197210 */ /* 0x000fe200007fe4ff */
[----:B------:R-:W2:Y:S01]  /*0480*/  LDG.E R20, desc[UR10][R20.64] ;  /* 0x0000000a14147981 */ /* 0x000ea2000c1e1900 */
[----:B---3--:R-:W-:Y:S01]  /*0490*/  FFMA R9, R8, R5, R9 ;  /* 0x0000000508097223 */ /* 0x008fe20000000009 */
[----:B------:R-:W-:-:S02]  /*04a0*/  IADD3 R8, P0, PT, R24, R16, RZ ;  /* 0x0000001018087210 */ /* 0x000fc40007f1e0ff */
[----:B------:R-:W5:Y:S04]  /*04b0*/  LDG.E R5, desc[UR10][R18.64+-0x4] ;  /* 0xfffffc0a12057981 */ /* 0x000f68000c1e1900 */
[----:B------:R-:W3:Y:S01]  /*04c0*/  LDG.E R24, desc[UR10][R24.64] ;  /* 0x0000000a18187981 */ /* 0x000ee2000c1e1900 */
[----:B----4-:R-:W-:Y:S01]  /*04d0*/  FFMA R28, R28, R7, R9 ;  /* 0x000000071c1c7223 */ /* 0x010fe20000000009 */
[----:B------:R-:W-:Y:S02]  /*04e0*/  IMAD.X R9, R25, 0x1, R6, P0 ;  /* 0x0000000119097824 */ /* 0x000fe400000e0606 */
[----:B------:R-:W2:Y:S01]  /*04f0*/  LDG.E R7, desc[UR10][R18.64] ;  /* 0x0000000a12077981 */ /* 0x000ea2000c1e1900 */
[----:B------:R-:W-:-:S03]  /*0500*/  IADD3 R26, P0, PT, R8, R16, RZ ;  /* 0x00000010081a7210 */ /* 0x000fc60007f1e0ff */
[----:B------:R-:W4:Y:S02]  /*0510*/  LDG.E R8, desc[UR10][R8.64] ;  /* 0x0000000a08087981 */ /* 0x000f24000c1e1900 */
[----:B------:R-:W-:Y:S02]  /*0520*/  IMAD.X R27, R9, 0x1, R6, P0 ;  /* 0x00000001091b7824 */ /* 0x000fe400000e0606 */
[----:B------:R0:W4:Y:S04]  /*0530*/  LDG.E R21, desc[UR10][R18.64+0xc] ;  /* 0x00000c0a12157981 */ /* 0x000128000c1e1900 */
[----:B------:R-:W4:Y:S01]  /*0540*/  LDG.E R26, desc[UR10][R26.64] ;  /* 0x0000000a1a1a7981 */ /* 0x000f22000c1e1900 */
[----:B------:R-:W-:-:S04]  /*0550*/  UIADD3 UR6, UP1, UPT, UR6, -0x8, URZ ;  /* 0xfffffff806067890 */ /* 0x000fc8000ff3e0ff */
[----:B------:R-:W-:Y:S02]  /*0560*/  UIADD3.X UR7, UPT, UPT, UR7, -0x1, URZ, UP1, !UPT ;  /* 0xffffffff07077890 */ /* 0x000fe40008ffe4ff */
[----:B------:R-:W-:-:S04]  /*0570*/  UISETP.NE.U32.AND UP1, UPT, UR6, URZ, UPT ;  /* 0x000000ff0600728c */ /* 0x000fc8000bf25070 */
[----:B------:R-:W-:Y:S01]  /*0580*/  UISETP.NE.AND.EX UP1, UPT, UR7, URZ, UPT, UP1 ;  /* 0x000000ff0700728c */ /* 0x000fe2000bf25310 */
[----:B------:R-:W-:-:S04]  /*0590*/  LEA R4, P0, R12, R4, 0x5 ;  /* 0x000000040c047211 */ /* 0x000fc800078028ff */
[----:B------:R-:W-:Y:S01]  /*05a0*/  LEA.HI.X R3, R12, R3, R13, 0x5, P0 ;  /* 0x000000030c037211 */ /* 0x000fe200000f2c0d */
[----:B-----5:R-:W-:Y:S01]  /*05b0*/  FFMA R22, R5, R22, R28 ;  /* 0x0000001605167223 */ /* 0x020fe2000000001c */
[----:B------:R-:W-:-:S03]  /*05c0*/  IADD3 R5, P1, PT, R18, 0x20, RZ ;  /* 0x0000002012057810 */ /* 0x000fc60007f3e0ff */
[----:B--2---:R-:W-:-:S04]  /*05d0*/  FFMA R20, R7, R20, R22 ;  /* 0x0000001407147223 */ /* 0x004fc80000000016 */
[----:B---3--:R-:W-:-:S04]  /*05e0*/  FFMA R20, R23, R24, R20 ;  /* 0x0000001817147223 */ /* 0x008fc80000000014 */
[----:B----4-:R-:W-:Y:S01]  /*05f0*/  FFMA R8, R29, R8, R20 ;  /* 0x000000081d087223 */ /* 0x010fe20000000014 */
[----:B0-----:R-:W-:-:S03]  /*0600*/  IADD3.X R19, PT, PT, RZ, R19, RZ, P1, !PT ;  /* 0x00000013ff137210 */ /* 0x001fc60000ffe4ff */
[----:B------:R-:W-:Y:S01]  /*0610*/  FFMA R9, R21, R26, R8 ;  /* 0x0000001a15097223 */ /* 0x000fe20000000008 */
[----:B------:R-:W-:Y:S06]  /*0620*/  BRA.U UP1, `(.L_x_2) ;  /* 0xfffffffd013c7547 */ /* 0x000fec000b83ffff */
.L_x_1:
[----:B------:R-:W-:Y:S05]  /*0630*/  BRA.U !UP0, `(.L_x_0) ;  /* 0x0000000508687547 */ /* 0x000fea000b800000 */
[----:B------:R-:W-:Y:S02]  /*0640*/  UISETP.GE.U32.AND UP1, UPT, UR12, 0x4, UPT ;  /* 0x000000040c00788c */ /* 0x000fe4000bf26070 */
[----:B------:R-:W-:Y:S02]  /*0650*/  ULOP3.LUT UR7, UR8, 0x3, URZ, 0xc0, !UPT ;  /* 0x0000000308077892 */ /* 0x000fe4000f8ec0ff */
[----:B------:R-:W-:Y:S02]  /*0660*/  UISETP.GE.U32.AND.EX UP1, UPT, URZ, URZ, UPT, UP1 ;  /* 0x000000ffff00728c */ /* 0x000fe4000bf26110 */
[----:B------:R-:W-:-:S04]  /*0670*/  UISETP.NE.U32.AND UP0, UPT, UR7, URZ, UPT ;  /* 0x000000ff0700728c */ /* 0x000fc8000bf05070 */
[----:B------:R-:W-:-:S03]  /*0680*/  UISETP.NE.AND.EX UP0, UPT, URZ, URZ, UPT, UP0 ;  /* 0x000000ffff00728c */ /* 0x000fc6000bf05300 */
[----:B------:R-:W-:Y:S08]  /*0690*/  BRA.U !UP1, `(.L_x_3) ;  /* 0x00000001098c7547 */ /* 0x000ff0000b800000 */
[----:B------:R-:W0:Y:S01]  /*06a0*/  LDCU.64 UR12, c[0x0][0x3a0] ;  /* 0x00007400ff0c77ac */ /* 0x000e220008000a00 */
[----:B-1----:R-:W-:Y:S01]  /*06b0*/  IMAD R4, R12, UR5, RZ ;  /* 0x000000050c047c24 */ /* 0x002fe2000f8e02ff */
[----:B------:R-:W-:Y:S01]  /*06c0*/  IADD3 R5, P0, PT, R14, UR4, RZ ;  /* 0x000000040e057c10 */ /* 0x000fe2000ff1e0ff */
[----:B------:R-:W-:Y:S01]  /*06d0*/  IMAD.MOV.U32 R11, RZ, RZ, RZ ;  /* 0x000000ffff0b7224 */ /* 0x000fe200078e00ff */
[----:B------:R-:W1:Y:S01]  /*06e0*/  LDCU.64 UR14, c[0x0][0x3b0] ;  /* 0x00007600ff0e77ac */ /* 0x000e620008000a00 */
[----:B------:R-:W-:Y:S01]  /*06f0*/  IMAD R3, R13, UR4, R4 ;  /* 0x000000040d037c24 */ /* 0x000fe2000f8e0204 */
[----:B------:R-:W-:Y:S01]  /*0700*/  IADD3.X R8, PT, PT, R2, UR5, RZ, P0, !PT ;  /* 0x0000000502087c10 */ /* 0x000fe200087fe4ff */
[C---:B------:R-:W-:Y:S01]  /*0710*/  IMAD.WIDE.U32 R6, R12.reuse, UR4, R10 ;  /* 0x000000040c067c25 */ /* 0x040fe2000f8e000a */
[----:B------:R-:W-:-:S03]  /*0720*/  SHF.L.U64.HI R23, R12, 0x2, R13 ;  /* 0x000000020c177819 */ /* 0x000fc6000001020d */
[----:B------:R-:W-:Y:S01]  /*0730*/  IMAD.IADD R3, R7, 0x1, R3 ;  /* 0x0000000107037824 */ /* 0x000fe200078e0203 */
[----:B------:R-:W-:Y:S02]  /*0740*/  SHF.L.U32 R7, R12, 0x2, RZ ;  /* 0x000000020c077819 */ /* 0x000fe400000006ff */
[C---:B0-----:R-:W-:Y:S02]  /*0750*/  LEA R4, P0, R5.reuse, UR12, 0x2 ;  /* 0x0000000c05047c11 */ /* 0x041fe4000f8010ff */
[C---:B-1----:R-:W-:Y:S02]  /*0760*/  LEA R20, P1, R6.reuse, UR14, 0x2 ;  /* 0x0000000e06147c11 */ /* 0x042fe4000f8210ff */
[----:B------:R-:W-:Y:S02]  /*0770*/  LEA.HI.X R5, R5, UR13, R8, 0x2, P0 ;  /* 0x0000000d05057c11 */ /* 0x000fe400080f1408 */
[----:B------:R-:W-:Y:S02]  /*0780*/  LEA.HI.X R21, R6, UR15, R3, 0x2, P1 ;  /* 0x0000000f06157c11 */ /* 0x000fe400088f1403 */
[----:B------:R-:W-:Y:S01]  /*0790*/  IADD3 R18, P0, PT, R7, R20, RZ ;  /* 0x0000001407127210 */ /* 0x000fe20007f1e0ff */
[----:B------:R-:W2:Y:S03]  /*07a0*/  LDG.E R8, desc[UR10][R4.64] ;  /* 0x0000000a04087981 */ /* 0x000ea6000c1e1900 */
[-C--:B------:R-:W-:Y:S01]  /*07b0*/  IADD3 R16, P1, PT, R18, R7.reuse, RZ ;  /* 0x0000000712107210 */ /* 0x080fe20007f3e0ff */
[----:B------:R-:W-:Y:S01]  /*07c0*/  IMAD.X R19, R23, 0x1, R21, P0 ;  /* 0x0000000117137824 */ /* 0x000fe200000e0615 */
[----:B------:R-:W2:Y:S02]  /*07d0*/  LDG.E R3, desc[UR10][R20.64] ;  /* 0x0000000a14037981 */ /* 0x000ea4000c1e1900 */
[----:B------:R-:W-:Y:S01]  /*07e0*/  IADD3 R6, P0, PT, R16, R7, RZ ;  /* 0x0000000710067210 */ /* 0x000fe20007f1e0ff */
[----:B------:R-:W-:Y:S01]  /*07f0*/  IMAD.X R17, R19, 0x1, R23, P1 ;  /* 0x0000000113117824 */ /* 0x000fe200008e0617 */
[----:B------:R-:W3:Y:S04]  /*0800*/  LDG.E R18, desc[UR10][R18.64] ;  /* 0x0000000a12127981 */ /* 0x000ee8000c1e1900 */
[----:B------:R-:W3:Y:S01]  /*0810*/  LDG.E R22, desc[UR10][R4.64+0x4] ;  /* 0x0000040a04167981 */ /* 0x000ee2000c1e1900 */
[----:B------:R-:W-:-:S03]  /*0820*/  IADD3.X R7, PT, PT, R17, R23, RZ, P0, !PT ;  /* 0x0000001711077210 */ /* 0x000fc600007fe4ff */
[----:B------:R-:W4:Y:S04]  /*0830*/  LDG.E R16, desc[UR10][R16.64] ;  /* 0x0000000a10107981 */ /* 0x000f28000c1e1900 */
[----:B------:R-:W4:Y:S04]  /*0840*/  LDG.E R24, desc[UR10][R4.64+0x8] ;  /* 0x0000080a04187981 */ /* 0x000f28000c1e1900 */
[----:B------:R-:W5:Y:S04]  /*0850*/  LDG.E R20, desc[UR10][R4.64+0xc] ;  /* 0x00000c0a04147981 */ /* 0x000f68000c1e1900 */
[----:B------:R-:W5:Y:S01]  /*0860*/  LDG.E R6, desc[UR10][R6.64] ;  /* 0x0000000a06067981 */ /* 0x000f62000c1e1900 */
[----:B------:R-:W-:-:S04]  /*0870*/  UIADD3 UR4, UP1, UPT, UR4, 0x4, URZ ;  /* 0x0000000404047890 */ /* 0x000fc8000ff3e0ff */
[----:B------:R-:W-:Y:S01]  /*0880*/  UIADD3.X UR5, UPT, UPT, URZ, UR5, URZ, UP1, !UPT ;  /* 0x00000005ff057290 */ /* 0x000fe20008ffe4ff */
[----:B--2---:R-:W-:-:S04]  /*0890*/  FFMA R3, R8, R3, R9 ;  /* 0x0000000308037223 */ /* 0x004fc80000000009 */
[----:B---3--:R-:W-:-:S04]  /*08a0*/  FFMA R3, R22, R18, R3 ;  /* 0x0000001216037223 */ /* 0x008fc80000000003 */
[----:B----4-:R-:W-:-:S04]  /*08b0*/  FFMA R3, R24, R16, R3 ;  /* 0x0000001018037223 */ /* 0x010fc80000000003 */
[----:B-----5:R-:W-:-:S07]  /*08c0*/  FFMA R9, R20, R6, R3 ;  /* 0x0000000614097223 */ /* 0x020fce0000000003 */
.L_x_3:
[----:B------:R-:W-:Y:S05]  /*08d0*/  BRA.U !UP0, `(.L_x_0) ;  /* 0x0000000108c07547 */ /* 0x000fea000b800000 */
[----:B------:R-:W-:Y:S02]  /*08e0*/  UISETP.NE.U32.AND UP1, UPT, UR7, 0x1, UPT ;  /* 0x000000010700788c */ /* 0x000fe4000bf25070 */
[----:B------:R-:W-:Y:S02]  /*08f0*/  ULOP3.LUT UR6, UR8, 0x1, URZ, 0xc0, !UPT ;  /* 0x0000000108067892 */ /* 0x000fe4000f8ec0ff */
[----:B------:R-:W-:Y:S02]  /*0900*/  UISETP.NE.AND.EX UP1, UPT, URZ, URZ, UPT, UP1 ;  /* 0x000000ffff00728c */ /* 0x000fe4000bf25310 */
[----:B------:R-:W-:-:S04]  /*0910*/  UISETP.NE.U32.AND UP0, UPT, UR6, 0x1, UPT ;  /* 0x000000010600788c */ /* 0x000fc8000bf05070 */
[----:B------:R-:W-:-:S03]  /*0920*/  UISETP.NE.U32.AND.EX UP0, UPT, URZ, URZ, UPT, UP0 ;  /* 0x000000ffff00728c */ /* 0x000fc6000bf05100 */
[----:B------:R-:W-:Y:S08]  /*0930*/  BRA.U !UP1, `(.L_x_4) ;  /* 0x0000000109607547 */ /* 0x000ff0000b800000 */
[----:B------:R-:W0:Y:S01]  /*0940*/  LDCU.64 UR6, c[0x0][0x3a0] ;  /* 0x00007400ff0677ac */ /* 0x000e220008000a00 */
[----:B------:R-:W-:Y:S01]  /*0950*/  IMAD.MOV.U32 R4, RZ, RZ, R10 ;  /* 0x000000ffff047224 */ /* 0x000fe200078e000a */
[----:B------:R-:W-:Y:S01]  /*0960*/  IADD3 R3, P0, PT, R14, UR4, RZ ;  /* 0x000000040e037c10 */ /* 0x000fe2000ff1e0ff */
[----:B------:R-:W-:Y:S01]  /*0970*/  IMAD.MOV.U32 R5, RZ, RZ, RZ ;  /* 0x000000ffff057224 */ /* 0x000fe200078e00ff */
[----:B------:R-:W2:Y:S01]  /*0980*/  LDCU.64 UR8, c[0x0][0x3b0] ;  /* 0x00007600ff0877ac */ /* 0x000ea20008000a00 */
[C---:B-1----:R-:W-:Y:S02]  /*0990*/  IMAD R8, R12.reuse, UR5, RZ ;  /* 0x000000050c087c24 */ /* 0x042fe4000f8e02ff */
[----:B------:R-:W-:-:S04]  /*09a0*/  IMAD.WIDE.U32 R6, R12, UR4, R4 ;  /* 0x000000040c067c25 */ /* 0x000fc8000f8e0004 */
[----:B------:R-:W-:Y:S01]  /*09b0*/  IMAD R5, R13, UR4, R8 ;  /* 0x000000040d057c24 */ /* 0x000fe2000f8e0208 */
[----:B------:R-:W-:-:S04]  /*09c0*/  IADD3.X R8, PT, PT, R2, UR5, RZ, P0, !PT ;  /* 0x0000000502087c10 */ /* 0x000fc800087fe4ff */
[----:B------:R-:W-:Y:S02]  /*09d0*/  IADD3 R7, PT, PT, R7, R5, RZ ;  /* 0x0000000507077210 */ /* 0x000fe40007ffe0ff */
[C---:B0-----:R-:W-:Y:S02]  /*09e0*/  LEA R4, P0, R3.reuse, UR6, 0x2 ;  /* 0x0000000603047c11 */ /* 0x041fe4000f8010ff */
[C---:B--2---:R-:W-:Y:S02]  /*09f0*/  LEA R16, P1, R6.reuse, UR8, 0x2 ;  /* 0x0000000806107c11 */ /* 0x044fe4000f8210ff */
[----:B------:R-:W-:Y:S02]  /*0a00*/  LEA.HI.X R5, R3, UR7, R8, 0x2, P0 ;  /* 0x0000000703057c11 */ /* 0x000fe400080f1408 */
[----:B------:R-:W-:Y:S02]  /*0a10*/  LEA.HI.X R17, R6, UR9, R7, 0x2, P1 ;  /* 0x0000000906117c11 */ /* 0x000fe400088f1407 */
[C---:B------:R-:W-:Y:S01]  /*0a20*/  LEA R6, P0, R12.reuse, R16, 0x2 ;  /* 0x000000100c067211 */ /* 0x040fe200078010ff */
[----:B------:R-:W2:Y:S03]  /*0a30*/  LDG.E R8, desc[UR10][R4.64] ;  /* 0x0000000a04087981 */ /* 0x000ea6000c1e1900 */
[----:B------:R-:W-:Y:S01]  /*0a40*/  LEA.HI.X R7, R12, R17, R13, 0x2, P0 ;  /* 0x000000110c077211 */ /* 0x000fe200000f140d */
[----:B------:R-:W2:Y:S04]  /*0a50*/  LDG.E R16, desc[UR10][R16.64] ;  /* 0x0000000a10107981 */ /* 0x000ea8000c1e1900 */
[----:B------:R-:W3:Y:S04]  /*0a60*/  LDG.E R18, desc[UR10][R4.64+0x4] ;  /* 0x0000040a04127981 */ /* 0x000ee8000c1e1900 */
[----:B------:R-:W3:Y:S01]  /*0a70*/  LDG.E R6, desc[UR10][R6.64] ;  /* 0x0000000a06067981 */ /* 0x000ee2000c1e1900 */
[----:B------:R-:W-:-:S04]  /*0a80*/  UIADD3 UR4, UP1, UPT, UR4, 0x2, URZ ;  /* 0x0000000204047890 */ /* 0x000fc8000ff3e0ff */
[----:B------:R-:W-:Y:S01]  /*0a90*/  UIADD3.X UR5, UPT, UPT, URZ, UR5, URZ, UP1, !UPT ;  /* 0x00000005ff057290 */ /* 0x000fe20008ffe4ff */
[----:B--2---:R-:W-:-:S04]  /*0aa0*/  FFMA R9, R8, R16, R9 ;  /* 0x0000001008097223 */ /* 0x004fc80000000009 */
[----:B---3--:R-:W-:-:S07]  /*0ab0*/  FFMA R9, R18, R6, R9 ;  /* 0x0000000612097223 */ /* 0x008fce0000000009 */
.L_x_4:
[----:B------:R-:W-:Y:S05]  /*0ac0*/  BRA.U UP0, `(.L_x_0) ;  /* 0x0000000100447547 */ /* 0x000fea000b800000 */
[----:B------:R-:W0:Y:S01]  /*0ad0*/  LDCU.64 UR6, c[0x0][0x3a0] ;  /* 0x00007400ff0677ac */ /* 0x000e220008000a00 */
[----:B-1----:R-:W-:Y:S01]  /*0ae0*/  IMAD R4, R12, UR5, RZ ;  /* 0x000000050c047c24 */ /* 0x002fe2000f8e02ff */
[----:B------:R-:W-:Y:S01]  /*0af0*/  IADD3 R14, P0, PT, R14, UR4, RZ ;  /* 0x000000040e0e7c10 */ /* 0x000fe2000ff1e0ff */
[----:B------:R-:W-:Y:S01]  /*0b00*/  IMAD.MOV.U32 R5, RZ, RZ, RZ ;  /* 0x000000ffff057224 */ /* 0x000fe200078e00ff */
[----:B------:R-:W1:Y:S01]  /*0b10*/  LDCU.64 UR8, c[0x0][0x3b0] ;  /* 0x00007600ff0877ac */ /* 0x000e620008000a00 */
[----:B------:R-:W-:Y:S01]  /*0b20*/  IMAD R7, R13, UR4, R4 ;  /* 0x000000040d077c24 */ /* 0x000fe2000f8e0204 */
[----:B------:R-:W-:Y:S01]  /*0b30*/  IADD3.X R3, PT, PT, R2, UR5, RZ, P0, !PT ;  /* 0x0000000502037c10 */ /* 0x000fe200087fe4ff */
[----:B------:R-:W-:-:S04]  /*0b40*/  IMAD.MOV.U32 R4, RZ, RZ, R10 ;  /* 0x000000ffff047224 */ /* 0x000fc800078e000a */
[----:B------:R-:W-:-:S05]  /*0b50*/  IMAD.WIDE.U32 R12, R12, UR4, R4 ;  /* 0x000000040c0c7c25 */ /* 0x000fca000f8e0004 */
[----:B------:R-:W-:Y:S02]  /*0b60*/  IADD3 R5, PT, PT, R13, R7, RZ ;  /* 0x000000070d057210 */ /* 0x000fe40007ffe0ff */
[----:B0-----:R-:W-:Y:S02]  /*0b70*/  LEA R2, P0, R14, UR6, 0x2 ;  /* 0x000000060e027c11 */ /* 0x001fe4000f8010ff */
[----:B-1----:R-:W-:Y:S02]  /*0b80*/  LEA R4, P1, R12, UR8, 0x2 ;  /* 0x000000080c047c11 */ /* 0x002fe4000f8210ff */
[----:B------:R-:W-:Y:S02]  /*0b90*/  LEA.HI.X R3, R14, UR7, R3, 0x2, P0 ;  /* 0x000000070e037c11 */ /* 0x000fe400080f1403 */
[----:B------:R-:W-:-:S03]  /*0ba0*/  LEA.HI.X R5, R12, UR9, R5, 0x2, P1 ;  /* 0x000000090c057c11 */ /* 0x000fc600088f1405 */
[----:B------:R-:W2:Y:S04]  /*0bb0*/  LDG.E R2, desc[UR10][R2.64] ;  /* 0x0000000a02027981 */ /* 0x000ea8000c1e1900 */
[----:B------:R-:W2:Y:S02]  /*0bc0*/  LDG.E R4, desc[UR10][R4.64] ;  /* 0x0000000a04047981 */ /* 0x000ea4000c1e1900 */
[----:B--2---:R-:W-:-:S07]  /*0bd0*/  FFMA R9, R2, R4, R9 ;  /* 0x0000000402097223 */ /* 0x004fce0000000009 */
.L_x_0:
[----:B------:R-:W0:Y:S01]  /*0be0*/  LDCU.64 UR4, c[0x0][0x3d0] ;  /* 0x00007a00ff0477ac */ /* 0x000e220008000a00 */
[----:B------:R-:W-:Y:S02]  /*0bf0*/  HFMA2 R5, -RZ, RZ, 0, 0 ;  /* 0x00000000ff057431 */ /* 0x000fe400000001ff */
[----:B------:R-:W-:Y:S01]  /*0c00*/  IMAD.MOV.U32 R4, RZ, RZ, R10 ;  /* 0x000000ffff047224 */ /* 0x000fe200078e000a */
[----:B------:R-:W2:Y:S03]  /*0c10*/  LDCU.64 UR6, c[0x0][0x3c8] ;  /* 0x00007900ff0677ac */ /* 0x000ea60008000a00 */
[C---:B0-----:R-:W-:Y:S01]  /*0c20*/  IMAD.WIDE.U32 R4, R0.reuse, UR4, R4 ;  /* 0x0000000400047c25 */ /* 0x041fe2000f8e0004 */
[----:B------:R-:W0:Y:S03]  /*0c30*/  LDCU UR4, c[0x0][0x3c0] ;  /* 0x00007800ff0477ac */ /* 0x000e260008000800 */
[----:B------:R-:W-:Y:S01]  /*0c40*/  IMAD R3, R0, UR5, R5 ;  /* 0x0000000500037c24 */ /* 0x000fe2000f8e0205 */
[C---:B--2---:R-:W-:Y:S01]  /*0c50*/  LEA R2, P0, R4.reuse, UR6, 0x2 ;  /* 0x0000000604027c11 */ /* 0x044fe2000f8010ff */
[----:B------:R-:W2:Y:S03]  /*0c60*/  LDCU UR5, c[0x0][0x398] ;  /* 0x00007300ff0577ac */ /* 0x000ea60008000800 */
[----:B------:R-:W-:-:S05]  /*0c70*/  LEA.HI.X R3, R4, UR7, R3, 0x2, P0 ;  /* 0x0000000704037c11 */ /* 0x000fca00080f1403 */
[----:B------:R-:W0:Y:S02]  /*0c80*/  LDG.E R0, desc[UR10][R2.64] ;  /* 0x0000000a02007981 */ /* 0x000e24000c1e1900 */
[----:B0-----:R-:W-:-:S04]  /*0c90*/  FMUL R0, R0, UR4 ;  /* 0x0000000400007c20 */ /* 0x001fc80008400000 */
[----:B--2---:R-:W-:-:S05]  /*0ca0*/  FFMA R9, R9, UR5, R0 ;  /* 0x0000000509097c23 */ /* 0x004fca0008000000 */
[----:B------:R-:W-:Y:S01]  /*0cb0*/  STG.E desc[UR10][R2.64], R9 ;  /* 0x0000000902007986 */ /* 0x000fe2000c10190a */
[----:B------:R-:W-:Y:S05]  /*0cc0*/  EXIT ;  /* 0x000000000000794d */ /* 0x000fea0003800000 */
.L_x_5:
[----:B------:R-:W-:-:S00]  /*0cd0*/  BRA `(.L_x_5) ;  /* 0xfffffffc00fc7947 */ /* 0x000fc0000383ffff */
[----:B------:R-:W-:-:S00]  /*0ce0*/  NOP ;  /* 0x0000000000007918 */ /* 0x000fc00000000000 */
        /* <DEDUP_REMOVED lines=9> */
.L_x_6:


//--------------------- .nv.shared.reserved.0     --------------------------
	.section	.nv.shared.reserved.0,"aw",@nobits
	.weak		__nv_reservedSMEM_offset_0_alias
	.size		__nv_reservedSMEM_offset_0_alias, 0, 64
	.other		__nv_reservedSMEM_offset_0_alias,@"STO_CUDA_RESERVED_SHARED STV_DEFAULT"
__nv_reservedSMEM_offset_0_alias:
	.zero		0
	.zero		64


//--------------------- .nv.constant0._Z8gemm_v00IfEvmmmT_PKS0_mS2_mS0_PS0_m --------------------------
	.section	.nv.constant0._Z8gemm_v00IfEvmmmT_PKS0_mS2_mS0_PS0_m,"a",@progbits
	.sectionflags	@""
	.align	4
.nv.constant0._Z8gemm_v00IfEvmmmT_PKS0_mS2_mS0_PS0_m:
	.zero		984


//--------------------- SYMBOLS --------------------------

	.type		.nv.reservedSmem.offset0,@object
	.size		.nv.reservedSmem.offset0,0x4
